//
// Generated by NVIDIA NVVM Compiler
//
// Compiler Build ID: CL-36424714
// Cuda compilation tools, release 13.0, V13.0.88
// Based on NVVM 20.0.0
//

.version 9.0
.target sm_100
.address_size 64

	// .globl	_Z9reduce_v5ILi128EEvPiS0_m
// _ZZ9reduce_v5ILi128EEvPiS0_mE4smem has been demoted

.visible .entry _Z9reduce_v5ILi128EEvPiS0_m(
	.param .u64 .ptr .align 1 _Z9reduce_v5ILi128EEvPiS0_m_param_0,
	.param .u64 .ptr .align 1 _Z9reduce_v5ILi128EEvPiS0_m_param_1,
	.param .u64 _Z9reduce_v5ILi128EEvPiS0_m_param_2
)
{
	.reg .pred 	%p<5>;
	.reg .b32 	%r<15>;
	.reg .b32 	%f<24>;
	.reg .b64 	%rd<11>;
	// demoted variable
	.shared .align 4 .b8 _ZZ9reduce_v5ILi128EEvPiS0_mE4smem[1024];
	ld.param.u64 	%rd2, [_Z9reduce_v5ILi128EEvPiS0_m_param_0];
	ld.param.u64 	%rd1, [_Z9reduce_v5ILi128EEvPiS0_m_param_1];
	cvta.to.global.u64 	%rd3, %rd2;
	mov.u32 	%r1, %tid.x;
	mov.u32 	%r2, %ctaid.x;
	mov.u32 	%r3, %ntid.x;
	mul.lo.s32 	%r5, %r3, %r2;
	shl.b32 	%r6, %r5, 1;
	add.s32 	%r7, %r6, %r1;
	mul.wide.u32 	%rd4, %r7, 4;
	add.s64 	%rd5, %rd3, %rd4;
	ld.global.u32 	%r8, [%rd5];
	add.s32 	%r9, %r7, %r3;
	mul.wide.u32 	%rd6, %r9, 4;
	add.s64 	%rd7, %rd3, %rd6;
	ld.global.u32 	%r10, [%rd7];
	add.s32 	%r11, %r10, %r8;
	cvt.rn.f32.s32 	%f1, %r11;
	shl.b32 	%r12, %r1, 2;
	mov.u32 	%r13, _ZZ9reduce_v5ILi128EEvPiS0_mE4smem;
	add.s32 	%r4, %r13, %r12;
	st.shared.f32 	[%r4], %f1;
	bar.sync 	0;
	bar.sync 	0;
	bar.sync 	0;
	bar.sync 	0;
	setp.gt.u32 	%p1, %r1, 63;
	@%p1 bra 	$L__BB0_2;
	ld.shared.f32 	%f2, [%r4+256];
	ld.shared.f32 	%f3, [%r4];
	add.f32 	%f4, %f2, %f3;
	st.shared.f32 	[%r4], %f4;
$L__BB0_2:
	bar.sync 	0;
	setp.gt.u32 	%p2, %r1, 31;
	@%p2 bra 	$L__BB0_7;
	setp.lt.u32 	%p3, %r3, 64;
	@%p3 bra 	$L__BB0_5;
	ld.volatile.shared.f32 	%f5, [%r4+128];
	ld.volatile.shared.f32 	%f6, [%r4];
	add.f32 	%f7, %f5, %f6;
	st.volatile.shared.f32 	[%r4], %f7;
$L__BB0_5:
	ld.volatile.shared.f32 	%f8, [%r4+64];
	ld.volatile.shared.f32 	%f9, [%r4];
	add.f32 	%f10, %f8, %f9;
	st.volatile.shared.f32 	[%r4], %f10;
	ld.volatile.shared.f32 	%f11, [%r4+32];
	ld.volatile.shared.f32 	%f12, [%r4];
	add.f32 	%f13, %f11, %f12;
	st.volatile.shared.f32 	[%r4], %f13;
	ld.volatile.shared.f32 	%f14, [%r4+16];
	ld.volatile.shared.f32 	%f15, [%r4];
	add.f32 	%f16, %f14, %f15;
	st.volatile.shared.f32 	[%r4], %f16;
	ld.volatile.shared.f32 	%f17, [%r4+8];
	ld.volatile.shared.f32 	%f18, [%r4];
	add.f32 	%f19, %f17, %f18;
	st.volatile.shared.f32 	[%r4], %f19;
	ld.volatile.shared.f32 	%f20, [%r4+4];
	ld.volatile.shared.f32 	%f21, [%r4];
	add.f32 	%f22, %f20, %f21;
	st.volatile.shared.f32 	[%r4], %f22;
	setp.ne.s32 	%p4, %r1, 0;
	@%p4 bra 	$L__BB0_7;
	ld.shared.f32 	%f23, [_ZZ9reduce_v5ILi128EEvPiS0_mE4smem];
	cvt.rzi.s32.f32 	%r14, %f23;
	cvta.to.global.u64 	%rd8, %rd1;
	mul.wide.u32 	%rd9, %r2, 4;
	add.s64 	%rd10, %rd8, %rd9;
	st.global.u32 	[%rd10], %r14;
$L__BB0_7:
	ret;

}


// ===== COMPILED SASS (sm_100) =====

	.target	sm_100

	.elftype	@"ET_EXEC"


//--------------------- .note.nv.tkinfo           --------------------------
	.section	.note.nv.tkinfo,"",@"SHT_NOTE"
	.sectionflags	@"SHF_NOTE_NV_TKINFO"
	.tkinfo
        /*0018*/ 	.word	0x00000002
        /*0030*/ 	.string	""
        /*0030*/ 	.string	"ptxas"
        /*0030*/ 	.string	"Cuda compilation tools, release 13.0, V13.0.88"
        /*0030*/ 	.string	"Build cuda_13.0.r13.0/compiler.36424714_0"
        /*0030*/ 	.string	"-arch sm_100 -m 64 "



//--------------------- .note.nv.cuinfo           --------------------------
	.section	.note.nv.cuinfo,"",@"SHT_NOTE"
	.sectionflags	@"SHF_NOTE_NV_CUINFO"
        /*0018*/ 	.short	0x0002
        /*001a*/ 	.short	0x0064
        /*001c*/ 	.short	0x0082
	.zero		2


//--------------------- .nv.info                  --------------------------
	.section	.nv.info,"",@"SHT_CUDA_INFO"
	.align	4


	//----- nvinfo : EIATTR_REGCOUNT
	.align		4
        /*0000*/ 	.byte	0x04, 0x2f
        /*0002*/ 	.short	(.L_1 - .L_0)
	.align		4
.L_0:
        /*0004*/ 	.word	index@(_Z9reduce_v5ILi128EEvPiS0_m)
        /*0008*/ 	.word	0x0000000d


	//----- nvinfo : EIATTR_FRAME_SIZE
	.align		4
.L_1:
        /*000c*/ 	.byte	0x04, 0x11
        /*000e*/ 	.short	(.L_3 - .L_2)
	.align		4
.L_2:
        /*0010*/ 	.word	index@(_Z9reduce_v5ILi128EEvPiS0_m)
        /*0014*/ 	.word	0x00000000


	//----- nvinfo : EIATTR_MIN_STACK_SIZE
	.align		4
.L_3:
        /*0018*/ 	.byte	0x04, 0x12
        /*001a*/ 	.short	(.L_5 - .L_4)
	.align		4
.L_4:
        /*001c*/ 	.word	index@(_Z9reduce_v5ILi128EEvPiS0_m)
        /*0020*/ 	.word	0x00000000
.L_5:


//--------------------- .nv.compat                --------------------------
	.section	.nv.compat,"",@"SHT_CUDA_COMPAT_INFO"
	.align	4
        /*0000*/ 	.byte	0x02, 0x09, 0x00, 0x00, 0x02, 0x02, 0x01, 0x00, 0x02, 0x05, 0x05, 0x00, 0x03, 0x07, 0x01, 0x01
        /*0010*/ 	.byte	0x02, 0x03, 0x00, 0x00, 0x02, 0x06, 0x01, 0x00, 0x04, 0x0b, 0x08, 0x00, 0x09, 0x00, 0x00, 0x00
        /*0020*/ 	.byte	0x00, 0x00, 0x00, 0x00


//--------------------- .nv.info._Z9reduce_v5ILi128EEvPiS0_m --------------------------
	.section	.nv.info._Z9reduce_v5ILi128EEvPiS0_m,"",@"SHT_CUDA_INFO"
	.sectionflags	@""
	.align	4


	//----- nvinfo : EIATTR_CUDA_API_VERSION
	.align		4
        /*0000*/ 	.byte	0x04, 0x37
        /*0002*/ 	.short	(.L_7 - .L_6)
.L_6:
        /*0004*/ 	.word	0x00000082


	//----- nvinfo : EIATTR_KPARAM_INFO
	.align		4
.L_7:
        /*0008*/ 	.byte	0x04, 0x17
        /*000a*/ 	.short	(.L_9 - .L_8)
.L_8:
        /*000c*/ 	.word	0x00000000
        /*0010*/ 	.short	0x0002
        /*0012*/ 	.short	0x0010
        /*0014*/ 	.byte	0x00, 0xf0, 0x21, 0x00


	//----- nvinfo : EIATTR_KPARAM_INFO
	.align		4
.L_9:
        /*0018*/ 	.byte	0x04, 0x17
        /*001a*/ 	.short	(.L_11 - .L_10)
.L_10:
        /*001c*/ 	.word	0x00000000
        /*0020*/ 	.short	0x0001
        /*0022*/ 	.short	0x0008
        /*0024*/ 	.byte	0x00, 0xf5, 0x21, 0x00


	//----- nvinfo : EIATTR_KPARAM_INFO
	.align		4
.L_11:
        /*0028*/ 	.byte	0x04, 0x17
        /*002a*/ 	.short	(.L_13 - .L_12)
.L_12:
        /*002c*/ 	.word	0x00000000
        /*0030*/ 	.short	0x0000
        /*0032*/ 	.short	0x0000
        /*0034*/ 	.byte	0x00, 0xf5, 0x21, 0x00


	//----- nvinfo : EIATTR_SPARSE_MMA_MASK
	.align		4
.L_13:
        /*0038*/ 	.byte	0x03, 0x50
        /*003a*/ 	.short	0x0000


	//----- nvinfo : EIATTR_MAXREG_COUNT
	.align		4
        /*003c*/ 	.byte	0x03, 0x1b
        /*003e*/ 	.short	0x00ff


	//----- nvinfo : EIATTR_NUM_BARRIERS
	.align		4
        /*0040*/ 	.byte	0x02, 0x4c
        /*0042*/ 	.byte	0x01
	.zero		1


	//----- nvinfo : EIATTR_MERCURY_ISA_VERSION
	.align		4
        /*0044*/ 	.byte	0x03, 0x5f
        /*0046*/ 	.short	0x0101


	//----- nvinfo : EIATTR_VRC_CTA_INIT_COUNT
	.align		4
        /*0048*/ 	.byte	0x02, 0x4a
	.zero		1
	.zero		1


	//----- nvinfo : EIATTR_EXIT_INSTR_OFFSETS
	.align		4
        /*004c*/ 	.byte	0x04, 0x1c
        /*004e*/ 	.short	(.L_15 - .L_14)


	//   ....[0]....
.L_14:
        /*0050*/ 	.word	0x000001f0


	//   ....[1]....
        /*0054*/ 	.word	0x000003a0


	//   ....[2]....
        /*0058*/ 	.word	0x00000400


	//----- nvinfo : EIATTR_CBANK_PARAM_SIZE
	.align		4
.L_15:
        /*005c*/ 	.byte	0x03, 0x19
        /*005e*/ 	.short	0x0018


	//----- nvinfo : EIATTR_PARAM_CBANK
	.align		4
        /*0060*/ 	.byte	0x04, 0x0a
        /*0062*/ 	.short	(.L_17 - .L_16)
	.align		4
.L_16:
        /*0064*/ 	.word	index@(.nv.constant0._Z9reduce_v5ILi128EEvPiS0_m)
        /*0068*/ 	.short	0x0380
        /*006a*/ 	.short	0x0018


	//----- nvinfo : EIATTR_SW_WAR
	.align		4
.L_17:
        /*006c*/ 	.byte	0x04, 0x36
        /*006e*/ 	.short	(.L_19 - .L_18)
.L_18:
        /*0070*/ 	.word	0x00000008
.L_19:


//--------------------- .nv.callgraph             --------------------------
	.section	.nv.callgraph,"",@"SHT_CUDA_CALLGRAPH"
	.align	4
	.sectionentsize	8
	.align		4
        /*0000*/ 	.word	0x00000000
	.align		4
        /*0004*/ 	.word	0xffffffff
	.align		4
        /*0008*/ 	.word	0x00000000
	.align		4
        /*000c*/ 	.word	0xfffffffe
	.align		4
        /*0010*/ 	.word	0x00000000
	.align		4
        /*0014*/ 	.word	0xfffffffd
	.align		4
        /*0018*/ 	.word	0x00000000
	.align		4
        /*001c*/ 	.word	0xfffffffc


//--------------------- .text._Z9reduce_v5ILi128EEvPiS0_m --------------------------
	.section	.text._Z9reduce_v5ILi128EEvPiS0_m,"ax",@progbits
	.align	128
        .global         _Z9reduce_v5ILi128EEvPiS0_m
        .type           _Z9reduce_v5ILi128EEvPiS0_m,@function
        .size           _Z9reduce_v5ILi128EEvPiS0_m,(.L_x_1 - _Z9reduce_v5ILi128EEvPiS0_m)
        .other          _Z9reduce_v5ILi128EEvPiS0_m,@"STO_CUDA_ENTRY STV_DEFAULT"
_Z9reduce_v5ILi128EEvPiS0_m:
.text._Z9reduce_v5ILi128EEvPiS0_m:
[----:B------:R-:W-:Y:S01]  /*0000*/  LDC R1, c[0x0][0x37c] ;  /* 0x0000df00ff017b82 */ /* 0x000fe20000000800 */
[----:B------:R-:W0:Y:S07]  /*0010*/  S2R R0, SR_CTAID.X ;  /* 0x0000000000007919 */ /* 0x000e2e0000002500 */
[----:B------:R-:W0:Y:S01]  /*0020*/  LDC R10, c[0x0][0x360] ;  /* 0x0000d800ff0a7b82 */ /* 0x000e220000000800 */
[----:B------:R-:W1:Y:S01]  /*0030*/  LDCU.64 UR6, c[0x0][0x358] ;  /* 0x00006b00ff0677ac */ /* 0x000e620008000a00 */
[----:B------:R-:W2:Y:S06]  /*0040*/  S2R R2, SR_TID.X ;  /* 0x0000000000027919 */ /* 0x000eac0000002100 */
[----:B------:R-:W3:Y:S01]  /*0050*/  LDC.64 R6, c[0x0][0x380] ;  /* 0x0000e000ff067b82 */ /* 0x000ee20000000a00 */
[----:B0-----:R-:W-:-:S05]  /*0060*/  IMAD R3, R0, R10, RZ ;  /* 0x0000000a00037224 */ /* 0x001fca00078e02ff */
[----:B--2---:R-:W-:-:S04]  /*0070*/  LEA R3, R3, R2, 0x1 ;  /* 0x0000000203037211 */ /* 0x004fc800078e08ff */
[C---:B------:R-:W-:Y:S01]  /*0080*/  IADD3 R9, PT, PT, R3.reuse, R10, RZ ;  /* 0x0000000a03097210 */ /* 0x040fe20007ffe0ff */
[----:B---3--:R-:W-:-:S04]  /*0090*/  IMAD.WIDE.U32 R4, R3, 0x4, R6 ;  /* 0x0000000403047825 */ /* 0x008fc800078e0006 */
[----:B------:R-:W-:Y:S02]  /*00a0*/  IMAD.WIDE.U32 R6, R9, 0x4, R6 ;  /* 0x0000000409067825 */ /* 0x000fe400078e0006 */
[----:B-1----:R-:W2:Y:S04]  /*00b0*/  LDG.E R4, desc[UR6][R4.64] ;  /* 0x0000000604047981 */ /* 0x002ea8000c1e1900 */
[----:B------:R-:W2:Y:S01]  /*00c0*/  LDG.E R7, desc[UR6][R6.64] ;  /* 0x0000000606077981 */ /* 0x000ea2000c1e1900 */
[----:B------:R-:W0:Y:S01]  /*00d0*/  S2UR UR5, SR_CgaCtaId ;  /* 0x00000000000579c3 */ /* 0x000e220000008800 */
[----:B------:R-:W-:Y:S01]  /*00e0*/  UMOV UR4, 0x400 ;  /* 0x0000040000047882 */ /* 0x000fe20000000000 */
[C---:B------:R-:W-:Y:S02]  /*00f0*/  ISETP.GT.U32.AND P0, PT, R2.reuse, 0x3f, PT ;  /* 0x0000003f0200780c */ /* 0x040fe40003f04070 */
[----:B------:R-:W-:Y:S01]  /*0100*/  ISETP.GT.U32.AND P1, PT, R2, 0x1f, PT ;  /* 0x0000001f0200780c */ /* 0x000fe20003f24070 */
[----:B0-----:R-:W-:-:S06]  /*0110*/  ULEA UR4, UR5, UR4, 0x18 ;  /* 0x0000000405047291 */ /* 0x001fcc000f8ec0ff */
[----:B------:R-:W-:Y:S02]  /*0120*/  LEA R8, R2, UR4, 0x2 ;  /* 0x0000000402087c11 */ /* 0x000fe4000f8e10ff */
[----:B--2---:R-:W-:-:S04]  /*0130*/  IADD3 R3, PT, PT, R4, R7, RZ ;  /* 0x0000000704037210 */ /* 0x004fc80007ffe0ff */
[----:B------:R-:W-:-:S05]  /*0140*/  I2FP.F32.S32 R3, R3 ;  /* 0x0000000300037245 */ /* 0x000fca0000201400 */
[----:B------:R-:W-:Y:S01]  /*0150*/  STS [R8], R3 ;  /* 0x0000000308007388 */ /* 0x000fe20000000800 */
[----:B------:R-:W-:Y:S08]  /*0160*/  BAR.SYNC.DEFER_BLOCKING 0x0 ;  /* 0x0000000000007b1d */ /* 0x000ff00000010000 */
[----:B------:R-:W-:Y:S08]  /*0170*/  BAR.SYNC.DEFER_BLOCKING 0x0 ;  /* 0x0000000000007b1d */ /* 0x000ff00000010000 */
[----:B------:R-:W-:Y:S08]  /*0180*/  BAR.SYNC.DEFER_BLOCKING 0x0 ;  /* 0x0000000000007b1d */ /* 0x000ff00000010000 */
[----:B------:R-:W-:Y:S06]  /*0190*/  BAR.SYNC.DEFER_BLOCKING 0x0 ;  /* 0x0000000000007b1d */ /* 0x000fec0000010000 */
[----:B------:R-:W-:Y:S04]  /*01a0*/  @!P0 LDS R4, [R8+0x100] ;  /* 0x0001000008048984 */ /* 0x000fe80000000800 */
[----:B------:R-:W0:Y:S02]  /*01b0*/  @!P0 LDS R5, [R8] ;  /* 0x0000000008058984 */ /* 0x000e240000000800 */
[----:B0-----:R-:W-:-:S05]  /*01c0*/  @!P0 FADD R5, R4, R5 ;  /* 0x0000000504058221 */ /* 0x001fca0000000000 */
[----:B------:R0:W-:Y:S01]  /*01d0*/  @!P0 STS [R8], R5 ;  /* 0x0000000508008388 */ /* 0x0001e20000000800 */
[----:B------:R-:W-:Y:S06]  /*01e0*/  BAR.SYNC.DEFER_BLOCKING 0x0 ;  /* 0x0000000000007b1d */ /* 0x000fec0000010000 */
[----:B------:R-:W-:Y:S05]  /*01f0*/  @P1 EXIT ;  /* 0x000000000000194d */ /* 0x000fea0003800000 */
[----:B------:R-:W-:-:S13]  /*0200*/  ISETP.GE.U32.AND P0, PT, R10, 0x40, PT ;  /* 0x000000400a00780c */ /* 0x000fda0003f06070 */
[----:B------:R-:W-:Y:S04]  /*0210*/  @P0 LDS R3, [R8+0x80] ;  /* 0x0000800008030984 */ /* 0x000fe80000000800 */
[----:B------:R-:W1:Y:S02]  /*0220*/  @P0 LDS R4, [R8] ;  /* 0x0000000008040984 */ /* 0x000e640000000800 */
[----:B-1----:R-:W-:-:S05]  /*0230*/  @P0 FADD R3, R3, R4 ;  /* 0x0000000403030221 */ /* 0x002fca0000000000 */
[----:B------:R-:W-:Y:S01]  /*0240*/  @P0 STS [R8], R3 ;  /* 0x0000000308000388 */ /* 0x000fe20000000800 */
[----:B------:R-:W-:-:S03]  /*0250*/  ISETP.NE.AND P0, PT, R2, RZ, PT ;  /* 0x000000ff0200720c */ /* 0x000fc60003f05270 */
[----:B------:R-:W-:Y:S04]  /*0260*/  LDS R4, [R8+0x40] ;  /* 0x0000400008047984 */ /* 0x000fe80000000800 */
[----:B0-----:R-:W0:Y:S02]  /*0270*/  LDS R5, [R8] ;  /* 0x0000000008057984 */ /* 0x001e240000000800 */
[----:B0-----:R-:W-:-:S05]  /*0280*/  FADD R5, R4, R5 ;  /* 0x0000000504057221 */ /* 0x001fca0000000000 */
[----:B------:R-:W-:Y:S04]  /*0290*/  STS [R8], R5 ;  /* 0x0000000508007388 */ /* 0x000fe80000000800 */
[----:B------:R-:W-:Y:S04]  /*02a0*/  LDS R4, [R8+0x20] ;  /* 0x0000200008047984 */ /* 0x000fe80000000800 */
[----:B------:R-:W0:Y:S02]  /*02b0*/  LDS R7, [R8] ;  /* 0x0000000008077984 */ /* 0x000e240000000800 */
        /* <DEDUP_REMOVED lines=13> */
[----:B------:R0:W-:Y:S01]  /*0390*/  STS [R8], R5 ;  /* 0x0000000508007388 */ /* 0x0001e20000000800 */
[----:B------:R-:W-:Y:S05]  /*03a0*/  @P0 EXIT ;  /* 0x000000000000094d */ /* 0x000fea0003800000 */
[----:B------:R-:W0:Y:S01]  /*03b0*/  LDS R4, [UR4] ;  /* 0x00000004ff047984 */ /* 0x000e220008000800 */
[----:B------:R-:W1:Y:S02]  /*03c0*/  LDC.64 R2, c[0x0][0x388] ;  /* 0x0000e200ff027b82 */ /* 0x000e640000000a00 */
[----:B-1----:R-:W-:Y:S01]  /*03d0*/  IMAD.WIDE.U32 R2, R0, 0x4, R2 ;  /* 0x0000000400027825 */ /* 0x002fe200078e0002 */
[----:B0-----:R-:W0:Y:S04]  /*03e0*/  F2I.TRUNC.NTZ R5, R4 ;  /* 0x0000000400057305 */ /* 0x001e28000020f100 */
[----:B0-----:R-:W-:Y:S01]  /*03f0*/  STG.E desc[UR6][R2.64], R5 ;  /* 0x0000000502007986 */ /* 0x001fe2000c101906 */
[----:B------:R-:W-:Y:S05]  /*0400*/  EXIT ;  /* 0x000000000000794d */ /* 0x000fea0003800000 */
.L_x_0:
[----:B------:R-:W-:-:S00]  /*0410*/  BRA `(.L_x_0) ;  /* 0xfffffffc00fc7947 */ /* 0x000fc0000383ffff */
[----:B------:R-:W-:-:S00]  /*0420*/  NOP ;  /* 0x0000000000007918 */ /* 0x000fc00000000000 */
        /* <DEDUP_REMOVED lines=13> */
.L_x_1:


//--------------------- .nv.shared._Z9reduce_v5ILi128EEvPiS0_m --------------------------
	.section	.nv.shared._Z9reduce_v5ILi128EEvPiS0_m,"aw",@nobits
	.sectionflags	@""
	.align	4
.nv.shared._Z9reduce_v5ILi128EEvPiS0_m:
	.zero		2048


//--------------------- .nv.shared.reserved.0     --------------------------
	.section	.nv.shared.reserved.0,"aw",@nobits
	.weak		__nv_reservedSMEM_offset_0_alias
	.size		__nv_reservedSMEM_offset_0_alias, 0, 64
	.other		__nv_reservedSMEM_offset_0_alias,@"STO_CUDA_RESERVED_SHARED STV_DEFAULT"
__nv_reservedSMEM_offset_0_alias:
	.zero		0
	.zero		64


//--------------------- .nv.constant0._Z9reduce_v5ILi128EEvPiS0_m --------------------------
	.section	.nv.constant0._Z9reduce_v5ILi128EEvPiS0_m,"a",@progbits
	.sectionflags	@""
	.align	4
.nv.constant0._Z9reduce_v5ILi128EEvPiS0_m:
	.zero		920


//--------------------- SYMBOLS --------------------------

	.type		.nv.reservedSmem.offset0,@object
	.size		.nv.reservedSmem.offset0,0x4
	.type		.nv.reservedSmem.cap,@object
	.size		.nv.reservedSmem.cap,0x4
